//
// Generated by NVIDIA NVVM Compiler
//
// Compiler Build ID: CL-36424714
// Cuda compilation tools, release 13.0, V13.0.88
// Based on NVVM 20.0.0
//

.version 9.0
.target sm_100
.address_size 64

	// .globl	_Z15codegraphKernelPfS_ii

.visible .entry _Z15codegraphKernelPfS_ii(
	.param .u64 .ptr .align 1 _Z15codegraphKernelPfS_ii_param_0,
	.param .u64 .ptr .align 1 _Z15codegraphKernelPfS_ii_param_1,
	.param .u32 _Z15codegraphKernelPfS_ii_param_2,
	.param .u32 _Z15codegraphKernelPfS_ii_param_3
)
{
	.reg .pred 	%p<2>;
	.reg .b32 	%r<11>;
	.reg .b32 	%f<8>;
	.reg .b64 	%rd<9>;

	ld.param.u64 	%rd1, [_Z15codegraphKernelPfS_ii_param_0];
	ld.param.u64 	%rd2, [_Z15codegraphKernelPfS_ii_param_1];
	ld.param.u32 	%r2, [_Z15codegraphKernelPfS_ii_param_2];
	ld.param.u32 	%r3, [_Z15codegraphKernelPfS_ii_param_3];
	mov.u32 	%r4, %ctaid.x;
	mov.u32 	%r5, %ntid.x;
	mov.u32 	%r6, %ntid.y;
	mov.u32 	%r7, %tid.y;
	mov.u32 	%r8, %tid.x;
	mad.lo.s32 	%r9, %r6, %r4, %r7;
	mad.lo.s32 	%r1, %r9, %r5, %r8;
	setp.ge.s32 	%p1, %r1, %r3;
	@%p1 bra 	$L__BB0_2;
	cvta.to.global.u64 	%rd3, %rd1;
	cvta.to.global.u64 	%rd4, %rd2;
	mul.lo.s32 	%r10, %r1, %r2;
	mul.wide.s32 	%rd5, %r10, 4;
	add.s64 	%rd6, %rd3, %rd5;
	ld.global.f32 	%f1, [%rd6];
	ld.global.f32 	%f2, [%rd6+4];
	ld.global.f32 	%f3, [%rd6+8];
	fma.rn.f32 	%f4, %f2, %f3, %f1;
	ld.global.f32 	%f5, [%rd6+12];
	ld.global.f32 	%f6, [%rd6+16];
	fma.rn.f32 	%f7, %f5, %f6, %f4;
	mul.wide.s32 	%rd7, %r1, 4;
	add.s64 	%rd8, %rd4, %rd7;
	st.global.f32 	[%rd8], %f7;
$L__BB0_2:
	ret;

}


// ===== COMPILED SASS (sm_100) =====

	.target	sm_100

	.elftype	@"ET_EXEC"


//--------------------- .note.nv.tkinfo           --------------------------
	.section	.note.nv.tkinfo,"",@"SHT_NOTE"
	.sectionflags	@"SHF_NOTE_NV_TKINFO"
	.tkinfo
        /*0018*/ 	.word	0x00000002
        /*0030*/ 	.string	""
        /*0030*/ 	.string	"ptxas"
        /*0030*/ 	.string	"Cuda compilation tools, release 13.0, V13.0.88"
        /*0030*/ 	.string	"Build cuda_13.0.r13.0/compiler.36424714_0"
        /*0030*/ 	.string	"-arch sm_100 -m 64 "



//--------------------- .note.nv.cuinfo           --------------------------
	.section	.note.nv.cuinfo,"",@"SHT_NOTE"
	.sectionflags	@"SHF_NOTE_NV_CUINFO"
        /*0018*/ 	.short	0x0002
        /*001a*/ 	.short	0x0064
        /*001c*/ 	.short	0x0082
	.zero		2


//--------------------- .nv.info                  --------------------------
	.section	.nv.info,"",@"SHT_CUDA_INFO"
	.align	4


	//----- nvinfo : EIATTR_REGCOUNT
	.align		4
        /*0000*/ 	.byte	0x04, 0x2f
        /*0002*/ 	.short	(.L_1 - .L_0)
	.align		4
.L_0:
        /*0004*/ 	.word	index@(_Z15codegraphKernelPfS_ii)
        /*0008*/ 	.word	0x0000000e


	//----- nvinfo : EIATTR_FRAME_SIZE
	.align		4
.L_1:
        /*000c*/ 	.byte	0x04, 0x11
        /*000e*/ 	.short	(.L_3 - .L_2)
	.align		4
.L_2:
        /*0010*/ 	.word	index@(_Z15codegraphKernelPfS_ii)
        /*0014*/ 	.word	0x00000000


	//----- nvinfo : EIATTR_MIN_STACK_SIZE
	.align		4
.L_3:
        /*0018*/ 	.byte	0x04, 0x12
        /*001a*/ 	.short	(.L_5 - .L_4)
	.align		4
.L_4:
        /*001c*/ 	.word	index@(_Z15codegraphKernelPfS_ii)
        /*0020*/ 	.word	0x00000000
.L_5:


//--------------------- .nv.compat                --------------------------
	.section	.nv.compat,"",@"SHT_CUDA_COMPAT_INFO"
	.align	4
        /*0000*/ 	.byte	0x02, 0x09, 0x00, 0x00, 0x02, 0x02, 0x01, 0x00, 0x02, 0x05, 0x05, 0x00, 0x03, 0x07, 0x01, 0x01
        /*0010*/ 	.byte	0x02, 0x03, 0x00, 0x00, 0x02, 0x06, 0x01, 0x00, 0x04, 0x0b, 0x08, 0x00, 0x09, 0x00, 0x00, 0x00
        /*0020*/ 	.byte	0x00, 0x00, 0x00, 0x00


//--------------------- .nv.info._Z15codegraphKernelPfS_ii --------------------------
	.section	.nv.info._Z15codegraphKernelPfS_ii,"",@"SHT_CUDA_INFO"
	.sectionflags	@""
	.align	4


	//----- nvinfo : EIATTR_CUDA_API_VERSION
	.align		4
        /*0000*/ 	.byte	0x04, 0x37
        /*0002*/ 	.short	(.L_7 - .L_6)
.L_6:
        /*0004*/ 	.word	0x00000082


	//----- nvinfo : EIATTR_KPARAM_INFO
	.align		4
.L_7:
        /*0008*/ 	.byte	0x04, 0x17
        /*000a*/ 	.short	(.L_9 - .L_8)
.L_8:
        /*000c*/ 	.word	0x00000000
        /*0010*/ 	.short	0x0003
        /*0012*/ 	.short	0x0014
        /*0014*/ 	.byte	0x00, 0xf0, 0x11, 0x00


	//----- nvinfo : EIATTR_KPARAM_INFO
	.align		4
.L_9:
        /*0018*/ 	.byte	0x04, 0x17
        /*001a*/ 	.short	(.L_11 - .L_10)
.L_10:
        /*001c*/ 	.word	0x00000000
        /*0020*/ 	.short	0x0002
        /*0022*/ 	.short	0x0010
        /*0024*/ 	.byte	0x00, 0xf0, 0x11, 0x00


	//----- nvinfo : EIATTR_KPARAM_INFO
	.align		4
.L_11:
        /*0028*/ 	.byte	0x04, 0x17
        /*002a*/ 	.short	(.L_13 - .L_12)
.L_12:
        /*002c*/ 	.word	0x00000000
        /*0030*/ 	.short	0x0001
        /*0032*/ 	.short	0x0008
        /*0034*/ 	.byte	0x00, 0xf5, 0x21, 0x00


	//----- nvinfo : EIATTR_KPARAM_INFO
	.align		4
.L_13:
        /*0038*/ 	.byte	0x04, 0x17
        /*003a*/ 	.short	(.L_15 - .L_14)
.L_14:
        /*003c*/ 	.word	0x00000000
        /*0040*/ 	.short	0x0000
        /*0042*/ 	.short	0x0000
        /*0044*/ 	.byte	0x00, 0xf5, 0x21, 0x00


	//----- nvinfo : EIATTR_SPARSE_MMA_MASK
	.align		4
.L_15:
        /*0048*/ 	.byte	0x03, 0x50
        /*004a*/ 	.short	0x0000


	//----- nvinfo : EIATTR_MAXREG_COUNT
	.align		4
        /*004c*/ 	.byte	0x03, 0x1b
        /*004e*/ 	.short	0x00ff


	//----- nvinfo : EIATTR_MERCURY_ISA_VERSION
	.align		4
        /*0050*/ 	.byte	0x03, 0x5f
        /*0052*/ 	.short	0x0101


	//----- nvinfo : EIATTR_VRC_CTA_INIT_COUNT
	.align		4
        /*0054*/ 	.byte	0x02, 0x4a
	.zero		1
	.zero		1


	//----- nvinfo : EIATTR_EXIT_INSTR_OFFSETS
	.align		4
        /*0058*/ 	.byte	0x04, 0x1c
        /*005a*/ 	.short	(.L_17 - .L_16)


	//   ....[0]....
.L_16:
        /*005c*/ 	.word	0x000000a0


	//   ....[1]....
        /*0060*/ 	.word	0x000001a0


	//----- nvinfo : EIATTR_CBANK_PARAM_SIZE
	.align		4
.L_17:
        /*0064*/ 	.byte	0x03, 0x19
        /*0066*/ 	.short	0x0018


	//----- nvinfo : EIATTR_PARAM_CBANK
	.align		4
        /*0068*/ 	.byte	0x04, 0x0a
        /*006a*/ 	.short	(.L_19 - .L_18)
	.align		4
.L_18:
        /*006c*/ 	.word	index@(.nv.constant0._Z15codegraphKernelPfS_ii)
        /*0070*/ 	.short	0x0380
        /*0072*/ 	.short	0x0018


	//----- nvinfo : EIATTR_SW_WAR
	.align		4
.L_19:
        /*0074*/ 	.byte	0x04, 0x36
        /*0076*/ 	.short	(.L_21 - .L_20)
.L_20:
        /*0078*/ 	.word	0x00000008
.L_21:


//--------------------- .nv.callgraph             --------------------------
	.section	.nv.callgraph,"",@"SHT_CUDA_CALLGRAPH"
	.align	4
	.sectionentsize	8
	.align		4
        /*0000*/ 	.word	0x00000000
	.align		4
        /*0004*/ 	.word	0xffffffff
	.align		4
        /*0008*/ 	.word	0x00000000
	.align		4
        /*000c*/ 	.word	0xfffffffe
	.align		4
        /*0010*/ 	.word	0x00000000
	.align		4
        /*0014*/ 	.word	0xfffffffd
	.align		4
        /*0018*/ 	.word	0x00000000
	.align		4
        /*001c*/ 	.word	0xfffffffc


//--------------------- .text._Z15codegraphKernelPfS_ii --------------------------
	.section	.text._Z15codegraphKernelPfS_ii,"ax",@progbits
	.align	128
        .global         _Z15codegraphKernelPfS_ii
        .type           _Z15codegraphKernelPfS_ii,@function
        .size           _Z15codegraphKernelPfS_ii,(.L_x_1 - _Z15codegraphKernelPfS_ii)
        .other          _Z15codegraphKernelPfS_ii,@"STO_CUDA_ENTRY STV_DEFAULT"
_Z15codegraphKernelPfS_ii:
.text._Z15codegraphKernelPfS_ii:
[----:B------:R-:W-:Y:S01]  /*0000*/  LDC R1, c[0x0][0x37c] ;  /* 0x0000df00ff017b82 */ /* 0x000fe20000000800 */
[----:B------:R-:W0:Y:S01]  /*0010*/  S2R R3, SR_TID.Y ;  /* 0x0000000000037919 */ /* 0x000e220000002200 */
[----:B------:R-:W1:Y:S06]  /*0020*/  LDCU UR5, c[0x0][0x360] ;  /* 0x00006c00ff0577ac */ /* 0x000e6c0008000800 */
[----:B------:R-:W0:Y:S01]  /*0030*/  S2UR UR4, SR_CTAID.X ;  /* 0x00000000000479c3 */ /* 0x000e220000002500 */
[----:B------:R-:W1:Y:S01]  /*0040*/  S2R R7, SR_TID.X ;  /* 0x0000000000077919 */ /* 0x000e620000002100 */
[----:B------:R-:W2:Y:S06]  /*0050*/  LDCU UR6, c[0x0][0x394] ;  /* 0x00007280ff0677ac */ /* 0x000eac0008000800 */
[----:B------:R-:W0:Y:S02]  /*0060*/  LDC R0, c[0x0][0x364] ;  /* 0x0000d900ff007b82 */ /* 0x000e240000000800 */
[----:B0-----:R-:W-:-:S04]  /*0070*/  IMAD R0, R0, UR4, R3 ;  /* 0x0000000400007c24 */ /* 0x001fc8000f8e0203 */
[----:B-1----:R-:W-:-:S05]  /*0080*/  IMAD R7, R0, UR5, R7 ;  /* 0x0000000500077c24 */ /* 0x002fca000f8e0207 */
[----:B--2---:R-:W-:-:S13]  /*0090*/  ISETP.GE.AND P0, PT, R7, UR6, PT ;  /* 0x0000000607007c0c */ /* 0x004fda000bf06270 */
[----:B------:R-:W-:Y:S05]  /*00a0*/  @P0 EXIT ;  /* 0x000000000000094d */ /* 0x000fea0003800000 */
[----:B------:R-:W0:Y:S01]  /*00b0*/  LDC.64 R2, c[0x0][0x380] ;  /* 0x0000e000ff027b82 */ /* 0x000e220000000a00 */
[----:B------:R-:W1:Y:S01]  /*00c0*/  LDCU UR6, c[0x0][0x390] ;  /* 0x00007200ff0677ac */ /* 0x000e620008000800 */
[----:B------:R-:W2:Y:S01]  /*00d0*/  LDCU.64 UR4, c[0x0][0x358] ;  /* 0x00006b00ff0477ac */ /* 0x000ea20008000a00 */
[----:B-1----:R-:W-:-:S04]  /*00e0*/  IMAD R5, R7, UR6, RZ ;  /* 0x0000000607057c24 */ /* 0x002fc8000f8e02ff */
[----:B0-----:R-:W-:Y:S02]  /*00f0*/  IMAD.WIDE R2, R5, 0x4, R2 ;  /* 0x0000000405027825 */ /* 0x001fe400078e0202 */
[----:B------:R-:W0:Y:S03]  /*0100*/  LDC.64 R4, c[0x0][0x388] ;  /* 0x0000e200ff047b82 */ /* 0x000e260000000a00 */
[----:B--2---:R-:W2:Y:S04]  /*0110*/  LDG.E R0, desc[UR4][R2.64] ;  /* 0x0000000402007981 */ /* 0x004ea8000c1e1900 */
[----:B------:R-:W2:Y:S04]  /*0120*/  LDG.E R9, desc[UR4][R2.64+0x4] ;  /* 0x0000040402097981 */ /* 0x000ea8000c1e1900 */
[----:B------:R-:W2:Y:S04]  /*0130*/  LDG.E R6, desc[UR4][R2.64+0x8] ;  /* 0x0000080402067981 */ /* 0x000ea8000c1e1900 */
[----:B------:R-:W3:Y:S04]  /*0140*/  LDG.E R11, desc[UR4][R2.64+0xc] ;  /* 0x00000c04020b7981 */ /* 0x000ee8000c1e1900 */
[----:B------:R-:W3:Y:S01]  /*0150*/  LDG.E R8, desc[UR4][R2.64+0x10] ;  /* 0x0000100402087981 */ /* 0x000ee2000c1e1900 */
[----:B0-----:R-:W-:-:S04]  /*0160*/  IMAD.WIDE R4, R7, 0x4, R4 ;  /* 0x0000000407047825 */ /* 0x001fc800078e0204 */
[----:B--2---:R-:W-:-:S04]  /*0170*/  FFMA R0, R9, R6, R0 ;  /* 0x0000000609007223 */ /* 0x004fc80000000000 */
[----:B---3--:R-:W-:-:S05]  /*0180*/  FFMA R11, R11, R8, R0 ;  /* 0x000000080b0b7223 */ /* 0x008fca0000000000 */
[----:B------:R-:W-:Y:S01]  /*0190*/  STG.E desc[UR4][R4.64], R11 ;  /* 0x0000000b04007986 */ /* 0x000fe2000c101904 */
[----:B------:R-:W-:Y:S05]  /*01a0*/  EXIT ;  /* 0x000000000000794d */ /* 0x000fea0003800000 */
.L_x_0:
[----:B------:R-:W-:-:S00]  /*01b0*/  BRA `(.L_x_0) ;  /* 0xfffffffc00fc7947 */ /* 0x000fc0000383ffff */
[----:B------:R-:W-:-:S00]  /*01c0*/  NOP ;  /* 0x0000000000007918 */ /* 0x000fc00000000000 */
        /* <DEDUP_REMOVED lines=11> */
.L_x_1:


//--------------------- .nv.shared.reserved.0     --------------------------
	.section	.nv.shared.reserved.0,"aw",@nobits
	.weak		__nv_reservedSMEM_offset_0_alias
	.size		__nv_reservedSMEM_offset_0_alias, 0, 64
	.other		__nv_reservedSMEM_offset_0_alias,@"STO_CUDA_RESERVED_SHARED STV_DEFAULT"
__nv_reservedSMEM_offset_0_alias:
	.zero		0
	.zero		64


//--------------------- .nv.constant0._Z15codegraphKernelPfS_ii --------------------------
	.section	.nv.constant0._Z15codegraphKernelPfS_ii,"a",@progbits
	.sectionflags	@""
	.align	4
.nv.constant0._Z15codegraphKernelPfS_ii:
	.zero		920


//--------------------- SYMBOLS --------------------------

	.type		.nv.reservedSmem.offset0,@object
	.size		.nv.reservedSmem.offset0,0x4
